//
// Generated by NVIDIA NVVM Compiler
//
// Compiler Build ID: CL-36424714
// Cuda compilation tools, release 13.0, V13.0.88
// Based on NVVM 20.0.0
//

.version 9.0
.target sm_100
.address_size 64

	// .globl	_Z21computeConwayUniversePKcPcx

.visible .entry _Z21computeConwayUniversePKcPcx(
	.param .u64 .ptr .align 1 _Z21computeConwayUniversePKcPcx_param_0,
	.param .u64 .ptr .align 1 _Z21computeConwayUniversePKcPcx_param_1,
	.param .u64 _Z21computeConwayUniversePKcPcx_param_2
)
{
	.reg .pred 	%p<15>;
	.reg .b16 	%rs<16>;
	.reg .b32 	%r<25>;
	.reg .b64 	%rd<12>;

	ld.param.u64 	%rd7, [_Z21computeConwayUniversePKcPcx_param_0];
	ld.param.u64 	%rd8, [_Z21computeConwayUniversePKcPcx_param_1];
	ld.param.u64 	%rd9, [_Z21computeConwayUniversePKcPcx_param_2];
	mov.u32 	%r1, %ntid.x;
	mov.u32 	%r6, %ctaid.x;
	mov.u32 	%r7, %tid.x;
	mad.lo.s32 	%r24, %r1, %r6, %r7;
	cvt.s64.s32 	%rd11, %r24;
	setp.le.s64 	%p1, %rd9, %rd11;
	@%p1 bra 	$L__BB0_8;
	mov.u32 	%r8, %nctaid.x;
	mul.lo.s32 	%r3, %r1, %r8;
	cvta.to.global.u64 	%rd2, %rd7;
	cvta.to.global.u64 	%rd3, %rd8;
$L__BB0_2:
	add.s64 	%rd5, %rd2, %rd11;
	ld.global.u8 	%rs1, [%rd5];
	setp.eq.s16 	%p2, %rs1, 66;
	mov.b16 	%rs15, 66;
	@%p2 bra 	$L__BB0_7;
	ld.global.u8 	%rs6, [%rd5+-1003];
	setp.eq.s16 	%p3, %rs6, 35;
	selp.u32 	%r10, 1, 0, %p3;
	ld.global.u8 	%rs7, [%rd5+-1002];
	setp.eq.s16 	%p4, %rs7, 35;
	selp.u32 	%r11, 1, 0, %p4;
	add.s32 	%r12, %r11, %r10;
	ld.global.u8 	%rs8, [%rd5+-1001];
	setp.eq.s16 	%p5, %rs8, 35;
	selp.u32 	%r13, 1, 0, %p5;
	add.s32 	%r14, %r12, %r13;
	ld.global.u8 	%rs9, [%rd5+-1];
	setp.eq.s16 	%p6, %rs9, 35;
	selp.u32 	%r15, 1, 0, %p6;
	add.s32 	%r16, %r14, %r15;
	ld.global.u8 	%rs10, [%rd5+1];
	setp.eq.s16 	%p7, %rs10, 35;
	selp.u32 	%r17, 1, 0, %p7;
	add.s32 	%r18, %r16, %r17;
	ld.global.u8 	%rs11, [%rd5+1001];
	setp.eq.s16 	%p8, %rs11, 35;
	selp.u32 	%r19, 1, 0, %p8;
	add.s32 	%r20, %r18, %r19;
	ld.global.u8 	%rs12, [%rd5+1002];
	setp.eq.s16 	%p9, %rs12, 35;
	selp.u32 	%r21, 1, 0, %p9;
	add.s32 	%r22, %r20, %r21;
	ld.global.u8 	%rs13, [%rd5+1003];
	setp.eq.s16 	%p10, %rs13, 35;
	selp.u32 	%r23, 1, 0, %p10;
	add.s32 	%r9, %r22, %r23;
	mov.b16 	%rs15, 35;
	setp.eq.s32 	%p11, %r9, 3;
	@%p11 bra 	$L__BB0_7;
	setp.ne.s32 	%p12, %r9, 2;
	@%p12 bra 	$L__BB0_6;
	setp.eq.s16 	%p13, %rs1, 35;
	selp.b16 	%rs15, 35, 32, %p13;
	bra.uni 	$L__BB0_7;
$L__BB0_6:
	mov.b16 	%rs15, 32;
$L__BB0_7:
	add.s64 	%rd10, %rd3, %rd11;
	st.global.u8 	[%rd10], %rs15;
	add.s32 	%r24, %r24, %r3;
	cvt.s64.s32 	%rd11, %r24;
	setp.gt.s64 	%p14, %rd9, %rd11;
	@%p14 bra 	$L__BB0_2;
$L__BB0_8:
	ret;

}


// ===== COMPILED SASS (sm_100) =====

	.target	sm_100

	.elftype	@"ET_EXEC"


//--------------------- .note.nv.tkinfo           --------------------------
	.section	.note.nv.tkinfo,"",@"SHT_NOTE"
	.sectionflags	@"SHF_NOTE_NV_TKINFO"
	.tkinfo
        /*0018*/ 	.word	0x00000002
        /*0030*/ 	.string	""
        /*0030*/ 	.string	"ptxas"
        /*0030*/ 	.string	"Cuda compilation tools, release 13.0, V13.0.88"
        /*0030*/ 	.string	"Build cuda_13.0.r13.0/compiler.36424714_0"
        /*0030*/ 	.string	"-arch sm_100 -m 64 "



//--------------------- .note.nv.cuinfo           --------------------------
	.section	.note.nv.cuinfo,"",@"SHT_NOTE"
	.sectionflags	@"SHF_NOTE_NV_CUINFO"
        /*0018*/ 	.short	0x0002
        /*001a*/ 	.short	0x0064
        /*001c*/ 	.short	0x0082
	.zero		2


//--------------------- .nv.info                  --------------------------
	.section	.nv.info,"",@"SHT_CUDA_INFO"
	.align	4


	//----- nvinfo : EIATTR_REGCOUNT
	.align		4
        /*0000*/ 	.byte	0x04, 0x2f
        /*0002*/ 	.short	(.L_1 - .L_0)
	.align		4
.L_0:
        /*0004*/ 	.word	index@(_Z21computeConwayUniversePKcPcx)
        /*0008*/ 	.word	0x00000011


	//----- nvinfo : EIATTR_FRAME_SIZE
	.align		4
.L_1:
        /*000c*/ 	.byte	0x04, 0x11
        /*000e*/ 	.short	(.L_3 - .L_2)
	.align		4
.L_2:
        /*0010*/ 	.word	index@(_Z21computeConwayUniversePKcPcx)
        /*0014*/ 	.word	0x00000000


	//----- nvinfo : EIATTR_MIN_STACK_SIZE
	.align		4
.L_3:
        /*0018*/ 	.byte	0x04, 0x12
        /*001a*/ 	.short	(.L_5 - .L_4)
	.align		4
.L_4:
        /*001c*/ 	.word	index@(_Z21computeConwayUniversePKcPcx)
        /*0020*/ 	.word	0x00000000
.L_5:


//--------------------- .nv.compat                --------------------------
	.section	.nv.compat,"",@"SHT_CUDA_COMPAT_INFO"
	.align	4
        /*0000*/ 	.byte	0x02, 0x09, 0x00, 0x00, 0x02, 0x02, 0x01, 0x00, 0x02, 0x05, 0x05, 0x00, 0x03, 0x07, 0x01, 0x01
        /*0010*/ 	.byte	0x02, 0x03, 0x00, 0x00, 0x02, 0x06, 0x01, 0x00, 0x04, 0x0b, 0x08, 0x00, 0x09, 0x00, 0x00, 0x00
        /*0020*/ 	.byte	0x00, 0x00, 0x00, 0x00


//--------------------- .nv.info._Z21computeConwayUniversePKcPcx --------------------------
	.section	.nv.info._Z21computeConwayUniversePKcPcx,"",@"SHT_CUDA_INFO"
	.sectionflags	@""
	.align	4


	//----- nvinfo : EIATTR_CUDA_API_VERSION
	.align		4
        /*0000*/ 	.byte	0x04, 0x37
        /*0002*/ 	.short	(.L_7 - .L_6)
.L_6:
        /*0004*/ 	.word	0x00000082


	//----- nvinfo : EIATTR_KPARAM_INFO
	.align		4
.L_7:
        /*0008*/ 	.byte	0x04, 0x17
        /*000a*/ 	.short	(.L_9 - .L_8)
.L_8:
        /*000c*/ 	.word	0x00000000
        /*0010*/ 	.short	0x0002
        /*0012*/ 	.short	0x0010
        /*0014*/ 	.byte	0x00, 0xf0, 0x21, 0x00


	//----- nvinfo : EIATTR_KPARAM_INFO
	.align		4
.L_9:
        /*0018*/ 	.byte	0x04, 0x17
        /*001a*/ 	.short	(.L_11 - .L_10)
.L_10:
        /*001c*/ 	.word	0x00000000
        /*0020*/ 	.short	0x0001
        /*0022*/ 	.short	0x0008
        /*0024*/ 	.byte	0x00, 0xf5, 0x21, 0x00


	//----- nvinfo : EIATTR_KPARAM_INFO
	.align		4
.L_11:
        /*0028*/ 	.byte	0x04, 0x17
        /*002a*/ 	.short	(.L_13 - .L_12)
.L_12:
        /*002c*/ 	.word	0x00000000
        /*0030*/ 	.short	0x0000
        /*0032*/ 	.short	0x0000
        /*0034*/ 	.byte	0x00, 0xf5, 0x21, 0x00


	//----- nvinfo : EIATTR_SPARSE_MMA_MASK
	.align		4
.L_13:
        /*0038*/ 	.byte	0x03, 0x50
        /*003a*/ 	.short	0x0000


	//----- nvinfo : EIATTR_MAXREG_COUNT
	.align		4
        /*003c*/ 	.byte	0x03, 0x1b
        /*003e*/ 	.short	0x00ff


	//----- nvinfo : EIATTR_MERCURY_ISA_VERSION
	.align		4
        /*0040*/ 	.byte	0x03, 0x5f
        /*0042*/ 	.short	0x0101


	//----- nvinfo : EIATTR_VRC_CTA_INIT_COUNT
	.align		4
        /*0044*/ 	.byte	0x02, 0x4a
	.zero		1
	.zero		1


	//----- nvinfo : EIATTR_EXIT_INSTR_OFFSETS
	.align		4
        /*0048*/ 	.byte	0x04, 0x1c
        /*004a*/ 	.short	(.L_15 - .L_14)


	//   ....[0]....
.L_14:
        /*004c*/ 	.word	0x00000090


	//   ....[1]....
        /*0050*/ 	.word	0x000004c0


	//----- nvinfo : EIATTR_CRS_STACK_SIZE
	.align		4
.L_15:
        /*0054*/ 	.byte	0x04, 0x1e
        /*0056*/ 	.short	(.L_17 - .L_16)
.L_16:
        /*0058*/ 	.word	0x00000000


	//----- nvinfo : EIATTR_CBANK_PARAM_SIZE
	.align		4
.L_17:
        /*005c*/ 	.byte	0x03, 0x19
        /*005e*/ 	.short	0x0018


	//----- nvinfo : EIATTR_PARAM_CBANK
	.align		4
        /*0060*/ 	.byte	0x04, 0x0a
        /*0062*/ 	.short	(.L_19 - .L_18)
	.align		4
.L_18:
        /*0064*/ 	.word	index@(.nv.constant0._Z21computeConwayUniversePKcPcx)
        /*0068*/ 	.short	0x0380
        /*006a*/ 	.short	0x0018


	//----- nvinfo : EIATTR_SW_WAR
	.align		4
.L_19:
        /*006c*/ 	.byte	0x04, 0x36
        /*006e*/ 	.short	(.L_21 - .L_20)
.L_20:
        /*0070*/ 	.word	0x00000008
.L_21:


//--------------------- .nv.callgraph             --------------------------
	.section	.nv.callgraph,"",@"SHT_CUDA_CALLGRAPH"
	.align	4
	.sectionentsize	8
	.align		4
        /*0000*/ 	.word	0x00000000
	.align		4
        /*0004*/ 	.word	0xffffffff
	.align		4
        /*0008*/ 	.word	0x00000000
	.align		4
        /*000c*/ 	.word	0xfffffffe
	.align		4
        /*0010*/ 	.word	0x00000000
	.align		4
        /*0014*/ 	.word	0xfffffffd
	.align		4
        /*0018*/ 	.word	0x00000000
	.align		4
        /*001c*/ 	.word	0xfffffffc


//--------------------- .text._Z21computeConwayUniversePKcPcx --------------------------
	.section	.text._Z21computeConwayUniversePKcPcx,"ax",@progbits
	.align	128
        .global         _Z21computeConwayUniversePKcPcx
        .type           _Z21computeConwayUniversePKcPcx,@function
        .size           _Z21computeConwayUniversePKcPcx,(.L_x_4 - _Z21computeConwayUniversePKcPcx)
        .other          _Z21computeConwayUniversePKcPcx,@"STO_CUDA_ENTRY STV_DEFAULT"
_Z21computeConwayUniversePKcPcx:
.text._Z21computeConwayUniversePKcPcx:
[----:B------:R-:W-:Y:S01]  /*0000*/  LDC R1, c[0x0][0x37c] ;  /* 0x0000df00ff017b82 */ /* 0x000fe20000000800 */
[----:B------:R-:W0:Y:S01]  /*0010*/  S2R R0, SR_CTAID.X ;  /* 0x0000000000007919 */ /* 0x000e220000002500 */
[----:B------:R-:W0:Y:S01]  /*0020*/  LDCU UR4, c[0x0][0x360] ;  /* 0x00006c00ff0477ac */ /* 0x000e220008000800 */
[----:B------:R-:W0:Y:S01]  /*0030*/  S2R R3, SR_TID.X ;  /* 0x0000000000037919 */ /* 0x000e220000002100 */
[----:B------:R-:W1:Y:S01]  /*0040*/  LDCU.64 UR6, c[0x0][0x390] ;  /* 0x00007200ff0677ac */ /* 0x000e620008000a00 */
[----:B0-----:R-:W-:-:S05]  /*0050*/  IMAD R0, R0, UR4, R3 ;  /* 0x0000000400007c24 */ /* 0x001fca000f8e0203 */
[----:B-1----:R-:W-:Y:S02]  /*0060*/  ISETP.GE.U32.AND P0, PT, R0, UR6, PT ;  /* 0x0000000600007c0c */ /* 0x002fe4000bf06070 */
[----:B------:R-:W-:-:S04]  /*0070*/  SHF.R.S32.HI R2, RZ, 0x1f, R0 ;  /* 0x0000001fff027819 */ /* 0x000fc80000011400 */
[----:B------:R-:W-:-:S13]  /*0080*/  ISETP.GE.AND.EX P0, PT, R2, UR7, PT, P0 ;  /* 0x0000000702007c0c */ /* 0x000fda000bf06300 */
[----:B------:R-:W-:Y:S05]  /*0090*/  @P0 EXIT ;  /* 0x000000000000094d */ /* 0x000fea0003800000 */
[----:B------:R-:W0:Y:S01]  /*00a0*/  LDCU UR5, c[0x0][0x370] ;  /* 0x00006e00ff0577ac */ /* 0x000e220008000800 */
[----:B------:R-:W-:Y:S02]  /*00b0*/  IMAD.MOV.U32 R8, RZ, RZ, R2 ;  /* 0x000000ffff087224 */ /* 0x000fe400078e0002 */
[----:B------:R-:W-:Y:S01]  /*00c0*/  IMAD.MOV.U32 R7, RZ, RZ, R0 ;  /* 0x000000ffff077224 */ /* 0x000fe200078e0000 */
[----:B------:R-:W1:Y:S01]  /*00d0*/  LDCU.64 UR6, c[0x0][0x358] ;  /* 0x00006b00ff0677ac */ /* 0x000e620008000a00 */
[----:B------:R-:W2:Y:S01]  /*00e0*/  LDCU.64 UR12, c[0x0][0x390] ;  /* 0x00007200ff0c77ac */ /* 0x000ea20008000a00 */
[----:B------:R-:W3:Y:S01]  /*00f0*/  LDCU.64 UR8, c[0x0][0x380] ;  /* 0x00007000ff0877ac */ /* 0x000ee20008000a00 */
[----:B------:R-:W4:Y:S01]  /*0100*/  LDCU.64 UR10, c[0x0][0x388] ;  /* 0x00007100ff0a77ac */ /* 0x000f220008000a00 */
[----:B0-----:R-:W-:-:S12]  /*0110*/  UIMAD UR4, UR4, UR5, URZ ;  /* 0x00000005040472a4 */ /* 0x001fd8000f8e02ff */
.L_x_2:
[----:B---3--:R-:W-:-:S04]  /*0120*/  IADD3 R4, P0, PT, R7, UR8, RZ ;  /* 0x0000000807047c10 */ /* 0x008fc8000ff1e0ff */
[----:B------:R-:W-:-:S05]  /*0130*/  IADD3.X R5, PT, PT, R8, UR9, RZ, P0, !PT ;  /* 0x0000000908057c10 */ /* 0x000fca00087fe4ff */
[----:B-1----:R-:W3:Y:S01]  /*0140*/  LDG.E.U8 R14, desc[UR6][R4.64] ;  /* 0x00000006040e7981 */ /* 0x002ee2000c1e1100 */
[----:B----4-:R-:W-:Y:S01]  /*0150*/  IADD3 R2, P1, PT, R7, UR10, RZ ;  /* 0x0000000a07027c10 */ /* 0x010fe2000ff3e0ff */
[----:B------:R-:W-:Y:S01]  /*0160*/  BSSY.RECONVERGENT B0, `(.L_x_0) ;  /* 0x000002e000007945 */ /* 0x000fe20003800200 */
[----:B------:R-:W-:Y:S02]  /*0170*/  IMAD.MOV.U32 R6, RZ, RZ, 0x42 ;  /* 0x00000042ff067424 */ /* 0x000fe400078e00ff */
[----:B------:R-:W-:Y:S02]  /*0180*/  IADD3.X R3, PT, PT, R8, UR11, RZ, P1, !PT ;  /* 0x0000000b08037c10 */ /* 0x000fe40008ffe4ff */
[----:B---3--:R-:W-:-:S13]  /*0190*/  ISETP.NE.AND P0, PT, R14, 0x42, PT ;  /* 0x000000420e00780c */ /* 0x008fda0003f05270 */
[----:B------:R-:W-:Y:S05]  /*01a0*/  @!P0 BRA `(.L_x_1) ;  /* 0x0000000000a48947 */ /* 0x000fea0003800000 */
[----:B------:R-:W3:Y:S04]  /*01b0*/  LDG.E.U8 R7, desc[UR6][R4.64+-0x3eb] ;  /* 0xfffc150604077981 */ /* 0x000ee8000c1e1100 */
[----:B------:R-:W4:Y:S04]  /*01c0*/  LDG.E.U8 R6, desc[UR6][R4.64+-0x3ea] ;  /* 0xfffc160604067981 */ /* 0x000f28000c1e1100 */
[----:B------:R-:W5:Y:S04]  /*01d0*/  LDG.E.U8 R8, desc[UR6][R4.64+-0x3e9] ;  /* 0xfffc170604087981 */ /* 0x000f68000c1e1100 */
[----:B------:R-:W2:Y:S04]  /*01e0*/  LDG.E.U8 R9, desc[UR6][R4.64+-0x1] ;  /* 0xffffff0604097981 */ /* 0x000ea8000c1e1100 */
[----:B------:R-:W2:Y:S04]  /*01f0*/  LDG.E.U8 R10, desc[UR6][R4.64+0x1] ;  /* 0x00000106040a7981 */ /* 0x000ea8000c1e1100 */
[----:B------:R-:W2:Y:S04]  /*0200*/  LDG.E.U8 R11, desc[UR6][R4.64+0x3e9] ;  /* 0x0003e906040b7981 */ /* 0x000ea8000c1e1100 */
[----:B------:R-:W2:Y:S04]  /*0210*/  LDG.E.U8 R12, desc[UR6][R4.64+0x3ea] ;  /* 0x0003ea06040c7981 */ /* 0x000ea8000c1e1100 */
[----:B------:R0:W2:Y:S01]  /*0220*/  LDG.E.U8 R13, desc[UR6][R4.64+0x3eb] ;  /* 0x0003eb06040d7981 */ /* 0x0000a2000c1e1100 */
[----:B---3--:R-:W-:Y:S01]  /*0230*/  ISETP.NE.AND P1, PT, R7, 0x23, PT ;  /* 0x000000230700780c */ /* 0x008fe20003f25270 */
[----:B------:R-:W-:Y:S01]  /*0240*/  IMAD.MOV.U32 R7, RZ, RZ, 0x2 ;  /* 0x00000002ff077424 */ /* 0x000fe200078e00ff */
[----:B----4-:R-:W-:-:S02]  /*0250*/  ISETP.NE.AND P2, PT, R6, 0x23, PT ;  /* 0x000000230600780c */ /* 0x010fc40003f45270 */
[----:B------:R-:W-:Y:S02]  /*0260*/  SEL R6, RZ, 0x1, P1 ;  /* 0x00000001ff067807 */ /* 0x000fe40000800000 */
[----:B-----5:R-:W-:-:S07]  /*0270*/  ISETP.NE.AND P0, PT, R8, 0x23, PT ;  /* 0x000000230800780c */ /* 0x020fce0003f05270 */
[----:B------:R-:W-:Y:S01]  /*0280*/  @P1 IMAD.MOV R7, RZ, RZ, 0x1 ;  /* 0x00000001ff071424 */ /* 0x000fe200078e02ff */
[----:B--2---:R-:W-:Y:S01]  /*0290*/  ISETP.NE.AND P1, PT, R9, 0x23, PT ;  /* 0x000000230900780c */ /* 0x004fe20003f25270 */
[----:B------:R-:W-:-:S04]  /*02a0*/  @P2 IMAD.MOV R7, RZ, RZ, R6 ;  /* 0x000000ffff072224 */ /* 0x000fc800078e0206 */
[----:B------:R-:W-:Y:S02]  /*02b0*/  VIADD R6, R7, 0x1 ;  /* 0x0000000107067836 */ /* 0x000fe40000000000 */
[----:B------:R-:W-:Y:S01]  /*02c0*/  @P0 IMAD.MOV R6, RZ, RZ, R7 ;  /* 0x000000ffff060224 */ /* 0x000fe200078e0207 */
[----:B------:R-:W-:-:S03]  /*02d0*/  ISETP.NE.AND P0, PT, R10, 0x23, PT ;  /* 0x000000230a00780c */ /* 0x000fc60003f05270 */
[----:B0-----:R-:W-:Y:S02]  /*02e0*/  VIADD R4, R6, 0x1 ;  /* 0x0000000106047836 */ /* 0x001fe40000000000 */
[----:B------:R-:W-:Y:S01]  /*02f0*/  @P1 IMAD.MOV R4, RZ, RZ, R6 ;  /* 0x000000ffff041224 */ /* 0x000fe200078e0206 */
[----:B------:R-:W-:Y:S01]  /*0300*/  ISETP.NE.AND P1, PT, R11, 0x23, PT ;  /* 0x000000230b00780c */ /* 0x000fe20003f25270 */
[----:B------:R-:W-:Y:S02]  /*0310*/  IMAD.MOV.U32 R6, RZ, RZ, 0x23 ;  /* 0x00000023ff067424 */ /* 0x000fe400078e00ff */
[----:B------:R-:W-:-:S04]  /*0320*/  VIADD R5, R4, 0x1 ;  /* 0x0000000104057836 */ /* 0x000fc80000000000 */
[----:B------:R-:W-:Y:S01]  /*0330*/  @P0 IMAD.MOV R5, RZ, RZ, R4 ;  /* 0x000000ffff050224 */ /* 0x000fe200078e0204 */
[----:B------:R-:W-:-:S03]  /*0340*/  ISETP.NE.AND P0, PT, R12, 0x23, PT ;  /* 0x000000230c00780c */ /* 0x000fc60003f05270 */
[----:B------:R-:W-:Y:S02]  /*0350*/  VIADD R4, R5, 0x1 ;  /* 0x0000000105047836 */ /* 0x000fe40000000000 */
[----:B------:R-:W-:Y:S01]  /*0360*/  @P1 IMAD.MOV R4, RZ, RZ, R5 ;  /* 0x000000ffff041224 */ /* 0x000fe200078e0205 */
[----:B------:R-:W-:-:S03]  /*0370*/  ISETP.NE.AND P1, PT, R13, 0x23, PT ;  /* 0x000000230d00780c */ /* 0x000fc60003f25270 */
[----:B------:R-:W-:-:S04]  /*0380*/  VIADD R5, R4, 0x1 ;  /* 0x0000000104057836 */ /* 0x000fc80000000000 */
[----:B------:R-:W-:-:S04]  /*0390*/  @P0 IMAD.MOV R5, RZ, RZ, R4 ;  /* 0x000000ffff050224 */ /* 0x000fc800078e0204 */
[----:B------:R-:W-:Y:S02]  /*03a0*/  VIADD R4, R5, 0x1 ;  /* 0x0000000105047836 */ /* 0x000fe40000000000 */
[----:B------:R-:W-:-:S05]  /*03b0*/  @P1 IMAD.MOV R4, RZ, RZ, R5 ;  /* 0x000000ffff041224 */ /* 0x000fca00078e0205 */
[----:B------:R-:W-:-:S13]  /*03c0*/  ISETP.NE.AND P0, PT, R4, 0x3, PT ;  /* 0x000000030400780c */ /* 0x000fda0003f05270 */
[----:B------:R-:W-:Y:S05]  /*03d0*/  @!P0 BRA `(.L_x_1) ;  /* 0x0000000000188947 */ /* 0x000fea0003800000 */
[----:B------:R-:W-:Y:S01]  /*03e0*/  ISETP.NE.AND P0, PT, R4, 0x2, PT ;  /* 0x000000020400780c */ /* 0x000fe20003f05270 */
[----:B------:R-:W-:Y:S02]  /*03f0*/  IMAD.MOV.U32 R6, RZ, RZ, 0x23 ;  /* 0x00000023ff067424 */ /* 0x000fe400078e00ff */
[----:B------:R-:W-:-:S10]  /*0400*/  IMAD.MOV.U32 R4, RZ, RZ, 0x20 ;  /* 0x00000020ff047424 */ /* 0x000fd400078e00ff */
[----:B------:R-:W-:-:S04]  /*0410*/  @!P0 ISETP.NE.AND P1, PT, R14, 0x23, PT ;  /* 0x000000230e00880c */ /* 0x000fc80003f25270 */
[----:B------:R-:W-:-:S04]  /*0420*/  @!P0 SEL R6, R6, 0x20, !P1 ;  /* 0x0000002006068807 */ /* 0x000fc80004800000 */
[----:B------:R-:W-:-:S07]  /*0430*/  @P0 PRMT R6, R4, 0x7610, R6 ;  /* 0x0000761004060816 */ /* 0x000fce0000000006 */
.L_x_1:
[----:B--2---:R-:W-:Y:S05]  /*0440*/  BSYNC.RECONVERGENT B0 ;  /* 0x0000000000007941 */ /* 0x004fea0003800200 */
.L_x_0:
[----:B------:R-:W-:Y:S01]  /*0450*/  VIADD R7, R0, UR4 ;  /* 0x0000000400077c36 */ /* 0x000fe20008000000 */
[----:B------:R0:W-:Y:S03]  /*0460*/  STG.E.U8 desc[UR6][R2.64], R6 ;  /* 0x0000000602007986 */ /* 0x0001e6000c101106 */
[--C-:B------:R-:W-:Y:S01]  /*0470*/  IMAD.MOV.U32 R0, RZ, RZ, R7.reuse ;  /* 0x000000ffff007224 */ /* 0x100fe200078e0007 */
[----:B------:R-:W-:Y:S02]  /*0480*/  ISETP.GE.U32.AND P0, PT, R7, UR12, PT ;  /* 0x0000000c07007c0c */ /* 0x000fe4000bf06070 */
[----:B------:R-:W-:-:S04]  /*0490*/  SHF.R.S32.HI R8, RZ, 0x1f, R7 ;  /* 0x0000001fff087819 */ /* 0x000fc80000011407 */
[----:B------:R-:W-:-:S13]  /*04a0*/  ISETP.GE.AND.EX P0, PT, R8, UR13, PT, P0 ;  /* 0x0000000d08007c0c */ /* 0x000fda000bf06300 */
[----:B0-----:R-:W-:Y:S05]  /*04b0*/  @!P0 BRA `(.L_x_2) ;  /* 0xfffffffc00188947 */ /* 0x001fea000383ffff */
[----:B------:R-:W-:Y:S05]  /*04c0*/  EXIT ;  /* 0x000000000000794d */ /* 0x000fea0003800000 */
.L_x_3:
[----:B------:R-:W-:-:S00]  /*04d0*/  BRA `(.L_x_3) ;  /* 0xfffffffc00fc7947 */ /* 0x000fc0000383ffff */
[----:B------:R-:W-:-:S00]  /*04e0*/  NOP ;  /* 0x0000000000007918 */ /* 0x000fc00000000000 */
        /* <DEDUP_REMOVED lines=9> */
.L_x_4:


//--------------------- .nv.shared.reserved.0     --------------------------
	.section	.nv.shared.reserved.0,"aw",@nobits
	.weak		__nv_reservedSMEM_offset_0_alias
	.size		__nv_reservedSMEM_offset_0_alias, 0, 64
	.other		__nv_reservedSMEM_offset_0_alias,@"STO_CUDA_RESERVED_SHARED STV_DEFAULT"
__nv_reservedSMEM_offset_0_alias:
	.zero		0
	.zero		64


//--------------------- .nv.constant0._Z21computeConwayUniversePKcPcx --------------------------
	.section	.nv.constant0._Z21computeConwayUniversePKcPcx,"a",@progbits
	.sectionflags	@""
	.align	4
.nv.constant0._Z21computeConwayUniversePKcPcx:
	.zero		920


//--------------------- SYMBOLS --------------------------

	.type		.nv.reservedSmem.offset0,@object
	.size		.nv.reservedSmem.offset0,0x4
